	.headerflags	@"EF_CUDA_TEXMODE_UNIFIED EF_CUDA_64BIT_ADDRESS EF_CUDA_ACCELERATORS EF_CUDA_SM90 EF_CUDA_VIRTUAL_SM(EF_CUDA_SM90)"
	.elftype	@"ET_EXEC"


//--------------------- .nv.info                  --------------------------
	.section	.nv.info,"",@"SHT_CUDA_INFO"
	.align	4


	//----- nvinfo : EIATTR_REGCOUNT
	.align		4
        /*0000*/ 	.byte	0x04, 0x2f
        /*0002*/ 	.short	(.L_2 - .L_1)
	.align		4
.L_1:
        /*0004*/ 	.word	index@(triton_poi_fused_native_layer_norm_1)
        /*0008*/ 	.word	0x00000010


	//----- nvinfo : EIATTR_MIN_STACK_SIZE
	.align		4
.L_2:
        /*000c*/ 	.byte	0x04, 0x12
        /*000e*/ 	.short	(.L_4 - .L_3)
	.align		4
.L_3:
        /*0010*/ 	.word	index@(triton_poi_fused_native_layer_norm_1)
        /*0014*/ 	.word	0x00000000


	//----- nvinfo : EIATTR_FRAME_SIZE
	.align		4
.L_4:
        /*0018*/ 	.byte	0x04, 0x11
        /*001a*/ 	.short	(.L_6 - .L_5)
	.align		4
.L_5:
        /*001c*/ 	.word	index@(triton_poi_fused_native_layer_norm_1)
        /*0020*/ 	.word	0x00000000


	//----- nvinfo : EIATTR_MIN_STACK_SIZE
	.align		4
.L_6:
        /*0024*/ 	.byte	0x04, 0x12
        /*0026*/ 	.short	(.L_8 - .L_7)
	.align		4
.L_7:
        /*0028*/ 	.word	index@(triton_poi_fused_native_layer_norm_1)
        /*002c*/ 	.word	0x00000000
.L_8:


//--------------------- .nv.info.triton_poi_fused_native_layer_norm_1 --------------------------
	.section	.nv.info.triton_poi_fused_native_layer_norm_1,"",@"SHT_CUDA_INFO"
	.sectionflags	@""
	.align	4


	//----- nvinfo : EIATTR_CUDA_API_VERSION
	.align		4
        /*0000*/ 	.byte	0x04, 0x37
        /*0002*/ 	.short	(.L_10 - .L_9)
.L_9:
        /*0004*/ 	.word	0x0000007c


	//----- nvinfo : EIATTR_KPARAM_INFO
	.align		4
.L_10:
        /*0008*/ 	.byte	0x04, 0x17
        /*000a*/ 	.short	(.L_12 - .L_11)
.L_11:
        /*000c*/ 	.word	0x00000000
        /*0010*/ 	.short	0x0003
        /*0012*/ 	.short	0x0018
        /*0014*/ 	.byte	0x00, 0xf0, 0x11, 0x00


	//----- nvinfo : EIATTR_KPARAM_INFO
	.align		4
.L_12:
        /*0018*/ 	.byte	0x04, 0x17
        /*001a*/ 	.short	(.L_14 - .L_13)
.L_13:
        /*001c*/ 	.word	0x00000000
        /*0020*/ 	.short	0x0002
        /*0022*/ 	.short	0x0010
        /*0024*/ 	.byte	0x00, 0xf4, 0x21, 0x00


	//----- nvinfo : EIATTR_KPARAM_INFO
	.align		4
.L_14:
        /*0028*/ 	.byte	0x04, 0x17
        /*002a*/ 	.short	(.L_16 - .L_15)
.L_15:
        /*002c*/ 	.word	0x00000000
        /*0030*/ 	.short	0x0001
        /*0032*/ 	.short	0x0008
        /*0034*/ 	.byte	0x00, 0xf4, 0x21, 0x00


	//----- nvinfo : EIATTR_KPARAM_INFO
	.align		4
.L_16:
        /*0038*/ 	.byte	0x04, 0x17
        /*003a*/ 	.short	(.L_18 - .L_17)
.L_17:
        /*003c*/ 	.word	0x00000000
        /*0040*/ 	.short	0x0000
        /*0042*/ 	.short	0x0000
        /*0044*/ 	.byte	0x00, 0xf4, 0x21, 0x00


	//----- nvinfo : EIATTR_SPARSE_MMA_MASK
	.align		4
.L_18:
        /*0048*/ 	.byte	0x03, 0x50
        /*004a*/ 	.short	0x0000


	//----- nvinfo : EIATTR_MAXREG_COUNT
	.align		4
        /*004c*/ 	.byte	0x03, 0x1b
        /*004e*/ 	.short	0x00ff


	//----- nvinfo : EIATTR_EXIT_INSTR_OFFSETS
	.align		4
        /*0050*/ 	.byte	0x04, 0x1c
        /*0052*/ 	.short	(.L_20 - .L_19)


	//   ....[0]....
.L_19:
        /*0054*/ 	.word	0x00000250


	//   ....[1]....
        /*0058*/ 	.word	0x00000290


	//----- nvinfo : EIATTR_REQNTID
	.align		4
.L_20:
        /*005c*/ 	.byte	0x04, 0x10
        /*005e*/ 	.short	(.L_22 - .L_21)
.L_21:
        /*0060*/ 	.word	0x00000020
        /*0064*/ 	.word	0x00000001
        /*0068*/ 	.word	0x00000001


	//----- nvinfo : EIATTR_CBANK_PARAM_SIZE
	.align		4
.L_22:
        /*006c*/ 	.byte	0x03, 0x19
        /*006e*/ 	.short	0x001c


	//----- nvinfo : EIATTR_PARAM_CBANK
	.align		4
        /*0070*/ 	.byte	0x04, 0x0a
        /*0072*/ 	.short	(.L_24 - .L_23)
	.align		4
.L_23:
        /*0074*/ 	.word	index@(.nv.constant0.triton_poi_fused_native_layer_norm_1)
        /*0078*/ 	.short	0x0210
        /*007a*/ 	.short	0x001c


	//----- nvinfo : EIATTR_SW_WAR
	.align		4
.L_24:
        /*007c*/ 	.byte	0x04, 0x36
        /*007e*/ 	.short	(.L_26 - .L_25)
.L_25:
        /*0080*/ 	.word	0x00000008
.L_26:


//--------------------- .nv.callgraph             --------------------------
	.section	.nv.callgraph,"",@"SHT_CUDA_CALLGRAPH"
	.align	4
	.sectionentsize	8
	.align		4
        /*0000*/ 	.word	0x00000000
	.align		4
        /*0004*/ 	.word	0xffffffff
	.align		4
        /*0008*/ 	.word	0x00000000
	.align		4
        /*000c*/ 	.word	0xfffffffe
	.align		4
        /*0010*/ 	.word	0x00000000
	.align		4
        /*0014*/ 	.word	0xfffffffd
	.align		4
        /*0018*/ 	.word	0x00000000
	.align		4
        /*001c*/ 	.word	0xfffffffc


//--------------------- .nv.constant4             --------------------------
	.section	.nv.constant4,"a",@progbits
	.align	8
	.align		8
.nv.constant4:
        /*0000*/ 	.dword	_$_str


//--------------------- .text.triton_poi_fused_native_layer_norm_1 --------------------------
	.section	.text.triton_poi_fused_native_layer_norm_1,"ax",@progbits
	.align	128
        .global         triton_poi_fused_native_layer_norm_1
        .type           triton_poi_fused_native_layer_norm_1,@function
        .size           triton_poi_fused_native_layer_norm_1,(.L_x_1 - triton_poi_fused_native_layer_norm_1)
        .other          triton_poi_fused_native_layer_norm_1,@"STO_CUDA_ENTRY STV_DEFAULT"
triton_poi_fused_native_layer_norm_1:
.text.triton_poi_fused_native_layer_norm_1:
[----:B------:R-:W0:Y:S02]  /*0000*/  LDC R1, c[0x0][0x28] ;  /* 0x00000a00ff017b82 */ /* 0x000e240000000800 */
[----:B------:R-:W1:Y:S01]  /*0010*/  S2R R10, SR_TID.X ;  /* 0x00000000000a7919 */ /* 0x000e620000002100 */
[----:B------:R-:W2:Y:S01]  /*0020*/  LDC.64 R2, c[0x0][0x210] ;  /* 0x00008400ff027b82 */ /* 0x000ea20000000a00 */
[----:B------:R-:W-:Y:S01]  /*0030*/  CS2R R6, SRZ ;  /* 0x0000000000067805 */ /* 0x000fe2000001ff00 */
[----:B------:R-:W-:Y:S01]  /*0040*/  ULDC.64 UR4, c[0x0][0x208] ;  /* 0x0000820000047ab9 */ /* 0x000fe20000000a00 */
[----:B------:R-:W3:Y:S01]  /*0050*/  S2R R9, SR_CTAID.X ;  /* 0x0000000000097919 */ /* 0x000ee20000002500 */
[----:B------:R-:W-:Y:S02]  /*0060*/  MOV R8, RZ ;  /* 0x000000ff00087202 */ /* 0x000fe40000000f00 */
[----:B-1----:R-:W-:-:S04]  /*0070*/  LOP3.LUT R0, R10, 0x3, RZ, 0xc0, !PT ;  /* 0x000000030a007812 */ /* 0x002fc800078ec0ff */
[----:B---3--:R-:W-:Y:S01]  /*0080*/  LEA R9, R9, R0, 0x2 ;  /* 0x0000000009097211 */ /* 0x008fe200078e10ff */
[----:B------:R-:W-:-:S03]  /*0090*/  HFMA2.MMA R0, -RZ, RZ, 0, 0 ;  /* 0x00000000ff007435 */ /* 0x000fc600000001ff */
[C---:B------:R-:W-:Y:S02]  /*00a0*/  ISETP.GE.AND P0, PT, R9.reuse, 0x4, PT ;  /* 0x000000040900780c */ /* 0x040fe40003f06270 */
[----:B------:R-:W-:-:S05]  /*00b0*/  SHF.L.U32 R5, R9, 0x2, RZ ;  /* 0x0000000209057819 */ /* 0x000fca00000006ff */
[----:B--2---:R-:W-:-:S06]  /*00c0*/  IMAD.WIDE R2, R5, 0x4, R2 ;  /* 0x0000000405027825 */ /* 0x004fcc00078e0202 */
[----:B------:R-:W2:Y:S04]  /*00d0*/  @!P0 LDG.E.EL R0, desc[UR4][R2.64] ;  /* 0x0000000402008981 */ /* 0x000ea8000c2e1900 */
[----:B------:R-:W2:Y:S04]  /*00e0*/  @!P0 LDG.E.EL R7, desc[UR4][R2.64+0x4] ;  /* 0x0000040402078981 */ /* 0x000ea8000c2e1900 */
[----:B------:R-:W3:Y:S04]  /*00f0*/  @!P0 LDG.E.EL R6, desc[UR4][R2.64+0x8] ;  /* 0x0000080402068981 */ /* 0x000ee8000c2e1900 */
[----:B------:R-:W4:Y:S01]  /*0100*/  @!P0 LDG.E.EL R8, desc[UR4][R2.64+0xc] ;  /* 0x00000c0402088981 */ /* 0x000f22000c2e1900 */
[----:B------:R-:W-:-:S04]  /*0110*/  LOP3.LUT P0, RZ, R10, 0x1c, RZ, 0xc0, !PT ;  /* 0x0000001c0aff7812 */ /* 0x000fc8000780c0ff */
[----:B------:R-:W-:Y:S01]  /*0120*/  ISETP.LT.AND P0, PT, R9, 0x4, !P0 ;  /* 0x000000040900780c */ /* 0x000fe20004701270 */
[----:B--2---:R-:W-:-:S04]  /*0130*/  FADD R5, R7, R0 ;  /* 0x0000000007057221 */ /* 0x004fc80000000000 */
[----:B---3--:R-:W-:Y:S02]  /*0140*/  FADD R11, R5, R6 ;  /* 0x00000006050b7221 */ /* 0x008fe40000000000 */
[----:B------:R-:W1:Y:S02]  /*0150*/  LDC.64 R4, c[0x0][0x218] ;  /* 0x00008600ff047b82 */ /* 0x000e640000000a00 */
[----:B----4-:R-:W-:-:S04]  /*0160*/  FADD R11, R11, R8 ;  /* 0x000000080b0b7221 */ /* 0x010fc80000000000 */
[----:B------:R-:W-:-:S04]  /*0170*/  FMUL R13, R11, 0.25 ;  /* 0x3e8000000b0d7820 */ /* 0x000fc80000400000 */
[C---:B------:R-:W-:Y:S01]  /*0180*/  FADD R7, -R13.reuse, R7 ;  /* 0x000000070d077221 */ /* 0x040fe20000000100 */
[C---:B------:R-:W-:Y:S01]  /*0190*/  FADD R0, -R13.reuse, R0 ;  /* 0x000000000d007221 */ /* 0x040fe20000000100 */
[C---:B------:R-:W-:Y:S01]  /*01a0*/  FADD R6, -R13.reuse, R6 ;  /* 0x000000060d067221 */ /* 0x040fe20000000100 */
[----:B------:R-:W-:Y:S01]  /*01b0*/  FADD R11, -R13, R8 ;  /* 0x000000080d0b7221 */ /* 0x000fe20000000100 */
[----:B------:R-:W-:-:S04]  /*01c0*/  FMUL R7, R7, R7 ;  /* 0x0000000707077220 */ /* 0x000fc80000400000 */
[----:B------:R-:W-:-:S04]  /*01d0*/  FFMA R7, R0, R0, R7 ;  /* 0x0000000000077223 */ /* 0x000fc80000000007 */
[----:B------:R-:W-:Y:S02]  /*01e0*/  FFMA R0, R6, R6, R7 ;  /* 0x0000000606007223 */ /* 0x000fe40000000007 */
[----:B------:R-:W2:Y:S01]  /*01f0*/  LDC.64 R6, c[0x0][0x220] ;  /* 0x00008800ff067b82 */ /* 0x000ea20000000a00 */
[----:B-1----:R-:W-:Y:S01]  /*0200*/  IMAD.WIDE R2, R9, 0x4, R4 ;  /* 0x0000000409027825 */ /* 0x002fe200078e0204 */
[----:B------:R-:W-:-:S03]  /*0210*/  HFMA2.MMA R5, -RZ, RZ, 1.625, 0 ;  /* 0x3e800000ff057435 */ /* 0x000fc600000001ff */
[----:B------:R-:W-:Y:S01]  /*0220*/  FFMA R0, R11, R11, R0 ;  /* 0x0000000b0b007223 */ /* 0x000fe20000000000 */
[----:B------:R1:W-:Y:S06]  /*0230*/  @P0 STG.E desc[UR4][R2.64], R13 ;  /* 0x0000000d02000986 */ /* 0x0003ec000c101904 */
[----:B------:R-:W-:Y:S01]  /*0240*/  FFMA R0, R0, R5, 9.9999999747524270788e-07 ;  /* 0x358637bd00007423 */ /* 0x000fe20000000005 */
[----:B------:R-:W-:Y:S06]  /*0250*/  @!P0 EXIT ;  /* 0x000000000000894d */ /* 0x000fec0003800000 */
[----:B------:R-:W0:Y:S01]  /*0260*/  MUFU.RSQ R5, R0 ;  /* 0x0000000000057308 */ /* 0x000e220000001400 */
[----:B-12---:R-:W-:-:S05]  /*0270*/  IMAD.WIDE R2, R9, 0x4, R6 ;  /* 0x0000000409027825 */ /* 0x006fca00078e0206 */
[----:B0-----:R-:W-:Y:S01]  /*0280*/  STG.E desc[UR4][R2.64], R5 ;  /* 0x0000000502007986 */ /* 0x001fe2000c101904 */
[----:B------:R-:W-:Y:S05]  /*0290*/  EXIT ;  /* 0x000000000000794d */ /* 0x000fea0003800000 */
.L_x_0:
[----:B------:R-:W-:-:S00]  /*02a0*/  BRA `(.L_x_0) ;  /* 0xfffffffc00fc7947 */ /* 0x000fc0000383ffff */
[----:B------:R-:W-:-:S00]  /*02b0*/  NOP ;  /* 0x0000000000007918 */ /* 0x000fc00000000000 */
        /* <DEDUP_REMOVED lines=12> */
.L_x_1:


//--------------------- .nv.global.init           --------------------------
	.section	.nv.global.init,"aw",@progbits
.nv.global.init:
	.type		_$_str,@object
	.size		_$_str,(.L_0 - _$_str)
_$_str:
        /*0000*/ 	.byte	0x5f, 0x5f, 0x43, 0x55, 0x44, 0x41, 0x5f, 0x46, 0x54, 0x5a, 0x00
.L_0:


//--------------------- .nv.constant0.triton_poi_fused_native_layer_norm_1 --------------------------
	.section	.nv.constant0.triton_poi_fused_native_layer_norm_1,"a",@progbits
	.sectionflags	@""
	.align	4
.nv.constant0.triton_poi_fused_native_layer_norm_1:
	.zero		556
